	.headerflags	@"EF_CUDA_TEXMODE_UNIFIED EF_CUDA_64BIT_ADDRESS EF_CUDA_ACCELERATORS EF_CUDA_SM90 EF_CUDA_VIRTUAL_SM(EF_CUDA_SM90)"
	.elftype	@"ET_EXEC"


//--------------------- .nv.info                  --------------------------
	.section	.nv.info,"",@"SHT_CUDA_INFO"
	.align	4


	//----- nvinfo : EIATTR_REGCOUNT
	.align		4
        /*0000*/ 	.byte	0x04, 0x2f
        /*0002*/ 	.short	(.L_3 - .L_2)
	.align		4
.L_2:
        /*0004*/ 	.word	index@(triton_poi_fused__native_batch_norm_legit_no_training_relu_71)
        /*0008*/ 	.word	0x00000011


	//----- nvinfo : EIATTR_MIN_STACK_SIZE
	.align		4
.L_3:
        /*000c*/ 	.byte	0x04, 0x12
        /*000e*/ 	.short	(.L_5 - .L_4)
	.align		4
.L_4:
        /*0010*/ 	.word	index@(triton_poi_fused__native_batch_norm_legit_no_training_relu_71)
        /*0014*/ 	.word	0x00000000


	//----- nvinfo : EIATTR_FRAME_SIZE
	.align		4
.L_5:
        /*0018*/ 	.byte	0x04, 0x11
        /*001a*/ 	.short	(.L_7 - .L_6)
	.align		4
.L_6:
        /*001c*/ 	.word	index@(triton_poi_fused__native_batch_norm_legit_no_training_relu_71)
        /*0020*/ 	.word	0x00000000


	//----- nvinfo : EIATTR_MIN_STACK_SIZE
	.align		4
.L_7:
        /*0024*/ 	.byte	0x04, 0x12
        /*0026*/ 	.short	(.L_9 - .L_8)
	.align		4
.L_8:
        /*0028*/ 	.word	index@(triton_poi_fused__native_batch_norm_legit_no_training_relu_71)
        /*002c*/ 	.word	0x00000000
.L_9:


//--------------------- .nv.info.triton_poi_fused__native_batch_norm_legit_no_training_relu_71 --------------------------
	.section	.nv.info.triton_poi_fused__native_batch_norm_legit_no_training_relu_71,"",@"SHT_CUDA_INFO"
	.sectionflags	@""
	.align	4


	//----- nvinfo : EIATTR_CUDA_API_VERSION
	.align		4
        /*0000*/ 	.byte	0x04, 0x37
        /*0002*/ 	.short	(.L_11 - .L_10)
.L_10:
        /*0004*/ 	.word	0x0000007c


	//----- nvinfo : EIATTR_KPARAM_INFO
	.align		4
.L_11:
        /*0008*/ 	.byte	0x04, 0x17
        /*000a*/ 	.short	(.L_13 - .L_12)
.L_12:
        /*000c*/ 	.word	0x00000000
        /*0010*/ 	.short	0x0006
        /*0012*/ 	.short	0x0030
        /*0014*/ 	.byte	0x00, 0xf0, 0x11, 0x00


	//----- nvinfo : EIATTR_KPARAM_INFO
	.align		4
.L_13:
        /*0018*/ 	.byte	0x04, 0x17
        /*001a*/ 	.short	(.L_15 - .L_14)
.L_14:
        /*001c*/ 	.word	0x00000000
        /*0020*/ 	.short	0x0005
        /*0022*/ 	.short	0x0028
        /*0024*/ 	.byte	0x00, 0xf4, 0x21, 0x00


	//----- nvinfo : EIATTR_KPARAM_INFO
	.align		4
.L_15:
        /*0028*/ 	.byte	0x04, 0x17
        /*002a*/ 	.short	(.L_17 - .L_16)
.L_16:
        /*002c*/ 	.word	0x00000000
        /*0030*/ 	.short	0x0004
        /*0032*/ 	.short	0x0020
        /*0034*/ 	.byte	0x00, 0xf4, 0x21, 0x00


	//----- nvinfo : EIATTR_KPARAM_INFO
	.align		4
.L_17:
        /*0038*/ 	.byte	0x04, 0x17
        /*003a*/ 	.short	(.L_19 - .L_18)
.L_18:
        /*003c*/ 	.word	0x00000000
        /*0040*/ 	.short	0x0003
        /*0042*/ 	.short	0x0018
        /*0044*/ 	.byte	0x00, 0xf4, 0x21, 0x00


	//----- nvinfo : EIATTR_KPARAM_INFO
	.align		4
.L_19:
        /*0048*/ 	.byte	0x04, 0x17
        /*004a*/ 	.short	(.L_21 - .L_20)
.L_20:
        /*004c*/ 	.word	0x00000000
        /*0050*/ 	.short	0x0002
        /*0052*/ 	.short	0x0010
        /*0054*/ 	.byte	0x00, 0xf4, 0x21, 0x00


	//----- nvinfo : EIATTR_KPARAM_INFO
	.align		4
.L_21:
        /*0058*/ 	.byte	0x04, 0x17
        /*005a*/ 	.short	(.L_23 - .L_22)
.L_22:
        /*005c*/ 	.word	0x00000000
        /*0060*/ 	.short	0x0001
        /*0062*/ 	.short	0x0008
        /*0064*/ 	.byte	0x00, 0xf4, 0x21, 0x00


	//----- nvinfo : EIATTR_KPARAM_INFO
	.align		4
.L_23:
        /*0068*/ 	.byte	0x04, 0x17
        /*006a*/ 	.short	(.L_25 - .L_24)
.L_24:
        /*006c*/ 	.word	0x00000000
        /*0070*/ 	.short	0x0000
        /*0072*/ 	.short	0x0000
        /*0074*/ 	.byte	0x00, 0xf4, 0x21, 0x00


	//----- nvinfo : EIATTR_SPARSE_MMA_MASK
	.align		4
.L_25:
        /*0078*/ 	.byte	0x03, 0x50
        /*007a*/ 	.short	0x0000


	//----- nvinfo : EIATTR_MAXREG_COUNT
	.align		4
        /*007c*/ 	.byte	0x03, 0x1b
        /*007e*/ 	.short	0x00ff


	//----- nvinfo : EIATTR_EXIT_INSTR_OFFSETS
	.align		4
        /*0080*/ 	.byte	0x04, 0x1c
        /*0082*/ 	.short	(.L_27 - .L_26)


	//   ....[0]....
.L_26:
        /*0084*/ 	.word	0x00000360


	//----- nvinfo : EIATTR_REQNTID
	.align		4
.L_27:
        /*0088*/ 	.byte	0x04, 0x10
        /*008a*/ 	.short	(.L_29 - .L_28)
.L_28:
        /*008c*/ 	.word	0x00000080
        /*0090*/ 	.word	0x00000001
        /*0094*/ 	.word	0x00000001


	//----- nvinfo : EIATTR_CBANK_PARAM_SIZE
	.align		4
.L_29:
        /*0098*/ 	.byte	0x03, 0x19
        /*009a*/ 	.short	0x0034


	//----- nvinfo : EIATTR_PARAM_CBANK
	.align		4
        /*009c*/ 	.byte	0x04, 0x0a
        /*009e*/ 	.short	(.L_31 - .L_30)
	.align		4
.L_30:
        /*00a0*/ 	.word	index@(.nv.constant0.triton_poi_fused__native_batch_norm_legit_no_training_relu_71)
        /*00a4*/ 	.short	0x0210
        /*00a6*/ 	.short	0x0034


	//----- nvinfo : EIATTR_SW_WAR
	.align		4
.L_31:
        /*00a8*/ 	.byte	0x04, 0x36
        /*00aa*/ 	.short	(.L_33 - .L_32)
.L_32:
        /*00ac*/ 	.word	0x00000008
.L_33:


//--------------------- .nv.callgraph             --------------------------
	.section	.nv.callgraph,"",@"SHT_CUDA_CALLGRAPH"
	.align	4
	.sectionentsize	8
	.align		4
        /*0000*/ 	.word	0x00000000
	.align		4
        /*0004*/ 	.word	0xffffffff
	.align		4
        /*0008*/ 	.word	0x00000000
	.align		4
        /*000c*/ 	.word	0xfffffffe
	.align		4
        /*0010*/ 	.word	0x00000000
	.align		4
        /*0014*/ 	.word	0xfffffffd
	.align		4
        /*0018*/ 	.word	0x00000000
	.align		4
        /*001c*/ 	.word	0xfffffffc


//--------------------- .nv.constant4             --------------------------
	.section	.nv.constant4,"a",@progbits
	.align	8
	.align		8
.nv.constant4:
        /*0000*/ 	.dword	_$_str
	.align		8
        /*0008*/ 	.dword	_$_str_$_2


//--------------------- .text.triton_poi_fused__native_batch_norm_legit_no_training_relu_71 --------------------------
	.section	.text.triton_poi_fused__native_batch_norm_legit_no_training_relu_71,"ax",@progbits
	.align	128
        .global         triton_poi_fused__native_batch_norm_legit_no_training_relu_71
        .type           triton_poi_fused__native_batch_norm_legit_no_training_relu_71,@function
        .size           triton_poi_fused__native_batch_norm_legit_no_training_relu_71,(.L_x_1 - triton_poi_fused__native_batch_norm_legit_no_training_relu_71)
        .other          triton_poi_fused__native_batch_norm_legit_no_training_relu_71,@"STO_CUDA_ENTRY STV_DEFAULT"
triton_poi_fused__native_batch_norm_legit_no_training_relu_71:
.text.triton_poi_fused__native_batch_norm_legit_no_training_relu_71:
[----:B------:R-:W-:Y:S01]  /*0000*/  LDC R1, c[0x0][0x28] ;  /* 0x00000a00ff017b82 */ /* 0x000fe20000000800 */
[----:B------:R-:W1:Y:S07]  /*0010*/  S2R R0, SR_TID.X ;  /* 0x0000000000007919 */ /* 0x000e6e0000002100 */
[----:B------:R-:W2:Y:S01]  /*0020*/  LDC.64 R6, c[0x0][0x220] ;  /* 0x00008800ff067b82 */ /* 0x000ea20000000a00 */
[----:B------:R-:W-:Y:S01]  /*0030*/  ULDC.64 UR4, c[0x0][0x208] ;  /* 0x0000820000047ab9 */ /* 0x000fe20000000a00 */
[----:B------:R-:W3:Y:S06]  /*0040*/  S2R R5, SR_CTAID.X ;  /* 0x0000000000057919 */ /* 0x000eec0000002500 */
[----:B------:R-:W4:Y:S08]  /*0050*/  LDC.64 R8, c[0x0][0x228] ;  /* 0x00008a00ff087b82 */ /* 0x000f300000000a00 */
[----:B------:R-:W5:Y:S01]  /*0060*/  LDC.64 R10, c[0x0][0x230] ;  /* 0x00008c00ff0a7b82 */ /* 0x000f620000000a00 */
[----:B-1----:R-:W-:-:S02]  /*0070*/  SHF.L.U32 R0, R0, 0x1, RZ ;  /* 0x0000000100007819 */ /* 0x002fc400000006ff */
[----:B---3--:R-:W-:Y:S02]  /*0080*/  SHF.R.S32.HI R3, RZ, 0x17, R5 ;  /* 0x00000017ff037819 */ /* 0x008fe40000011405 */
[----:B------:R-:W-:Y:S02]  /*0090*/  LOP3.LUT R0, R0, 0xfe, RZ, 0xc0, !PT ;  /* 0x000000fe00007812 */ /* 0x000fe400078ec0ff */
[----:B------:R-:W-:Y:S02]  /*00a0*/  SGXT R3, R3, 0x1 ;  /* 0x000000010303781a */ /* 0x000fe40000000200 */
[----:B------:R-:W-:Y:S02]  /*00b0*/  LEA R0, R5, R0, 0x8 ;  /* 0x0000000005007211 */ /* 0x000fe400078e40ff */
[----:B------:R-:W1:Y:S02]  /*00c0*/  LDC.64 R4, c[0x0][0x218] ;  /* 0x00008600ff047b82 */ /* 0x000e640000000a00 */
[----:B------:R-:W-:-:S04]  /*00d0*/  LEA.HI R3, R3, R0, RZ, 0x4 ;  /* 0x0000000003037211 */ /* 0x000fc800078f20ff */
[--C-:B------:R-:W-:Y:S02]  /*00e0*/  SHF.R.S32.HI R2, RZ, 0x4, R3.reuse ;  /* 0x00000004ff027819 */ /* 0x100fe40000011403 */
[----:B------:R-:W-:-:S04]  /*00f0*/  SHF.R.S32.HI R3, RZ, 0x1f, R3 ;  /* 0x0000001fff037819 */ /* 0x000fc80000011403 */
[----:B------:R-:W-:-:S04]  /*0100*/  LEA.HI R3, R3, R2, RZ, 0xa ;  /* 0x0000000203037211 */ /* 0x000fc800078f50ff */
[----:B------:R-:W-:-:S04]  /*0110*/  LOP3.LUT R3, R3, 0xfffffc00, RZ, 0xc0, !PT ;  /* 0xfffffc0003037812 */ /* 0x000fc800078ec0ff */
[----:B------:R-:W-:Y:S02]  /*0120*/  IADD3 R13, R2, -R3, RZ ;  /* 0x80000003020d7210 */ /* 0x000fe40007ffe0ff */
[----:B------:R-:W3:Y:S03]  /*0130*/  LDC.64 R2, c[0x0][0x210] ;  /* 0x00008400ff027b82 */ /* 0x000ee60000000a00 */
[----:B--2---:R-:W-:-:S06]  /*0140*/  IMAD.WIDE R6, R13, 0x4, R6 ;  /* 0x000000040d067825 */ /* 0x004fcc00078e0206 */
[----:B------:R-:W2:Y:S01]  /*0150*/  LDG.E.EL R6, desc[UR4][R6.64] ;  /* 0x0000000406067981 */ /* 0x000ea2000c2e1900 */
[----:B-1----:R-:W-:-:S05]  /*0160*/  IMAD.WIDE R4, R13, 0x4, R4 ;  /* 0x000000040d047825 */ /* 0x002fca00078e0204 */
[----:B------:R1:W2:Y:S01]  /*0170*/  LDG.E.EL R12, desc[UR4][R4.64] ;  /* 0x00000004040c7981 */ /* 0x0002a2000c2e1900 */
[----:B---3--:R-:W-:Y:S01]  /*0180*/  IMAD.WIDE R2, R0, 0x4, R2 ;  /* 0x0000000400027825 */ /* 0x008fe200078e0202 */
[----:B------:R-:W-:Y:S01]  /*0190*/  HFMA2.MMA R14, -RZ, RZ, 1.625, 0 ;  /* 0x3e800000ff0e7435 */ /* 0x000fe200000001ff */
[----:B-1----:R-:W1:Y:S04]  /*01a0*/  LDC.64 R4, c[0x0][0x238] ;  /* 0x00008e00ff047b82 */ /* 0x002e680000000a00 */
[----:B------:R-:W3:Y:S01]  /*01b0*/  LDG.E.64 R2, desc[UR4][R2.64] ;  /* 0x0000000402027981 */ /* 0x000ee2000c1e1b00 */
[----:B----4-:R-:W-:-:S04]  /*01c0*/  IMAD.WIDE R8, R13, 0x4, R8 ;  /* 0x000000040d087825 */ /* 0x010fc800078e0208 */
[----:B-----5:R-:W-:Y:S02]  /*01d0*/  IMAD.WIDE R10, R13, 0x4, R10 ;  /* 0x000000040d0a7825 */ /* 0x020fe400078e020a */
[----:B------:R-:W4:Y:S04]  /*01e0*/  LDG.E.EL R8, desc[UR4][R8.64] ;  /* 0x0000000408087981 */ /* 0x000f28000c2e1900 */
[----:B------:R-:W4:Y:S01]  /*01f0*/  LDG.E.EL R11, desc[UR4][R10.64] ;  /* 0x000000040a0b7981 */ /* 0x000f22000c2e1900 */
[----:B-1----:R-:W-:-:S04]  /*0200*/  IMAD.WIDE R4, R0, 0x4, R4 ;  /* 0x0000000400047825 */ /* 0x002fc800078e0204 */
[----:B--2---:R-:W-:-:S04]  /*0210*/  FADD R6, R6, 9.9999997473787516356e-06 ;  /* 0x3727c5ac06067421 */ /* 0x004fc80000000000 */
[----:B------:R-:W1:Y:S02]  /*0220*/  MUFU.SQRT R7, R6 ;  /* 0x0000000600077308 */ /* 0x000e640000002000 */
[C---:B-1----:R-:W-:Y:S02]  /*0230*/  FSETP.GT.AND P0, PT, R7.reuse, 8.50705917302346158658e+37, PT ;  /* 0x7e8000000700780b */ /* 0x042fe40003f04000 */
[----:B------:R-:W-:-:S11]  /*0240*/  FSETP.GEU.AND P1, PT, R7, 1.175494350822287508e-38, PT ;  /* 0x008000000700780b */ /* 0x000fd60003f2e000 */
[----:B------:R-:W-:-:S04]  /*0250*/  @P0 FMUL R7, R7, 0.25 ;  /* 0x3e80000007070820 */ /* 0x000fc80000400000 */
[----:B------:R-:W-:-:S06]  /*0260*/  @!P1 FMUL R7, R7, 16777216 ;  /* 0x4b80000007079820 */ /* 0x000fcc0000400000 */
[----:B------:R-:W1:Y:S01]  /*0270*/  MUFU.RCP R7, R7 ;  /* 0x0000000700077308 */ /* 0x000e620000001000 */
[----:B------:R-:W-:Y:S01]  /*0280*/  FSEL R14, R14, 1, P0 ;  /* 0x3f8000000e0e7808 */ /* 0x000fe20000000000 */
[----:B---3--:R-:W-:-:S04]  /*0290*/  FADD R2, R2, -R12 ;  /* 0x8000000c02027221 */ /* 0x008fc80000000000 */
[----:B------:R-:W-:Y:S01]  /*02a0*/  @!P1 FMUL R14, R14, 16777216 ;  /* 0x4b8000000e0e9820 */ /* 0x000fe20000400000 */
[----:B------:R-:W-:-:S03]  /*02b0*/  FADD R3, R3, -R12 ;  /* 0x8000000c03037221 */ /* 0x000fc60000000000 */
[----:B-1----:R-:W-:-:S04]  /*02c0*/  FMUL R14, R7, R14 ;  /* 0x0000000e070e7220 */ /* 0x002fc80000400000 */
[-C--:B------:R-:W-:Y:S01]  /*02d0*/  FMUL R2, R2, R14.reuse ;  /* 0x0000000e02027220 */ /* 0x080fe20000400000 */
[----:B------:R-:W-:-:S03]  /*02e0*/  FMUL R14, R3, R14 ;  /* 0x0000000e030e7220 */ /* 0x000fc60000400000 */
[C-C-:B----4-:R-:W-:Y:S01]  /*02f0*/  FFMA R2, R8.reuse, R2, R11.reuse ;  /* 0x0000000208027223 */ /* 0x150fe2000000000b */
[----:B------:R-:W-:-:S04]  /*0300*/  FFMA R14, R8, R14, R11 ;  /* 0x0000000e080e7223 */ /* 0x000fc8000000000b */
[----:B------:R-:W-:Y:S02]  /*0310*/  FSETP.GEU.AND P0, PT, R2, RZ, PT ;  /* 0x000000ff0200720b */ /* 0x000fe40003f0e000 */
[----:B------:R-:W-:Y:S02]  /*0320*/  FSETP.GEU.AND P1, PT, R14, RZ, PT ;  /* 0x000000ff0e00720b */ /* 0x000fe40003f2e000 */
[----:B------:R-:W-:Y:S02]  /*0330*/  FSEL R2, R2, RZ, P0 ;  /* 0x000000ff02027208 */ /* 0x000fe40000000000 */
[----:B------:R-:W-:-:S05]  /*0340*/  FSEL R3, R14, RZ, P1 ;  /* 0x000000ff0e037208 */ /* 0x000fca0000800000 */
[----:B------:R-:W-:Y:S01]  /*0350*/  STG.E.64 desc[UR4][R4.64], R2 ;  /* 0x0000000204007986 */ /* 0x000fe2000c101b04 */
[----:B------:R-:W-:Y:S05]  /*0360*/  EXIT ;  /* 0x000000000000794d */ /* 0x000fea0003800000 */
.L_x_0:
[----:B------:R-:W-:-:S00]  /*0370*/  BRA `(.L_x_0) ;  /* 0xfffffffc00fc7947 */ /* 0x000fc0000383ffff */
[----:B------:R-:W-:-:S00]  /*0380*/  NOP ;  /* 0x0000000000007918 */ /* 0x000fc00000000000 */
[----:B------:R-:W-:-:S00]  /*0390*/  NOP ;  /* 0x0000000000007918 */ /* 0x000fc00000000000 */
[----:B------:R-:W-:-:S00]  /*03a0*/  NOP ;  /* 0x0000000000007918 */ /* 0x000fc00000000000 */
[----:B------:R-:W-:-:S00]  /*03b0*/  NOP ;  /* 0x0000000000007918 */ /* 0x000fc00000000000 */
[----:B------:R-:W-:-:S00]  /*03c0*/  NOP ;  /* 0x0000000000007918 */ /* 0x000fc00000000000 */
[----:B------:R-:W-:-:S00]  /*03d0*/  NOP ;  /* 0x0000000000007918 */ /* 0x000fc00000000000 */
[----:B------:R-:W-:-:S00]  /*03e0*/  NOP ;  /* 0x0000000000007918 */ /* 0x000fc00000000000 */
[----:B------:R-:W-:-:S00]  /*03f0*/  NOP ;  /* 0x0000000000007918 */ /* 0x000fc00000000000 */
.L_x_1:


//--------------------- .nv.global.init           --------------------------
	.section	.nv.global.init,"aw",@progbits
.nv.global.init:
	.type		_$_str,@object
	.size		_$_str,(_$_str_$_2 - _$_str)
_$_str:
        /*0000*/ 	.byte	0x5f, 0x5f, 0x43, 0x55, 0x44, 0x41, 0x5f, 0x46, 0x54, 0x5a, 0x00
	.type		_$_str_$_2,@object
	.size		_$_str_$_2,(.L_1 - _$_str_$_2)
_$_str_$_2:
        /*000b*/ 	.byte	0x5f, 0x5f, 0x43, 0x55, 0x44, 0x41, 0x5f, 0x50, 0x52, 0x45, 0x43, 0x5f, 0x53, 0x51, 0x52, 0x54
        /*001b*/ 	.byte	0x00
.L_1:


//--------------------- .nv.constant0.triton_poi_fused__native_batch_norm_legit_no_training_relu_71 --------------------------
	.section	.nv.constant0.triton_poi_fused__native_batch_norm_legit_no_training_relu_71,"a",@progbits
	.sectionflags	@""
	.align	4
.nv.constant0.triton_poi_fused__native_batch_norm_legit_no_training_relu_71:
	.zero		580
